	.headerflags	@"EF_CUDA_TEXMODE_UNIFIED EF_CUDA_64BIT_ADDRESS EF_CUDA_ACCELERATORS EF_CUDA_SM90 EF_CUDA_VIRTUAL_SM(EF_CUDA_SM90)"
	.elftype	@"ET_EXEC"


//--------------------- .nv.info                  --------------------------
	.section	.nv.info,"",@"SHT_CUDA_INFO"
	.align	4


	//----- nvinfo : EIATTR_REGCOUNT
	.align		4
        /*0000*/ 	.byte	0x04, 0x2f
        /*0002*/ 	.short	(.L_1 - .L_0)
	.align		4
.L_0:
        /*0004*/ 	.word	index@(triton_poi_fused_convolution_leaky_relu_4)
        /*0008*/ 	.word	0x0000000e


	//----- nvinfo : EIATTR_MIN_STACK_SIZE
	.align		4
.L_1:
        /*000c*/ 	.byte	0x04, 0x12
        /*000e*/ 	.short	(.L_3 - .L_2)
	.align		4
.L_2:
        /*0010*/ 	.word	index@(triton_poi_fused_convolution_leaky_relu_4)
        /*0014*/ 	.word	0x00000000


	//----- nvinfo : EIATTR_FRAME_SIZE
	.align		4
.L_3:
        /*0018*/ 	.byte	0x04, 0x11
        /*001a*/ 	.short	(.L_5 - .L_4)
	.align		4
.L_4:
        /*001c*/ 	.word	index@(triton_poi_fused_convolution_leaky_relu_4)
        /*0020*/ 	.word	0x00000000


	//----- nvinfo : EIATTR_MIN_STACK_SIZE
	.align		4
.L_5:
        /*0024*/ 	.byte	0x04, 0x12
        /*0026*/ 	.short	(.L_7 - .L_6)
	.align		4
.L_6:
        /*0028*/ 	.word	index@(triton_poi_fused_convolution_leaky_relu_4)
        /*002c*/ 	.word	0x00000000
.L_7:


//--------------------- .nv.info.triton_poi_fused_convolution_leaky_relu_4 --------------------------
	.section	.nv.info.triton_poi_fused_convolution_leaky_relu_4,"",@"SHT_CUDA_INFO"
	.sectionflags	@""
	.align	4


	//----- nvinfo : EIATTR_CUDA_API_VERSION
	.align		4
        /*0000*/ 	.byte	0x04, 0x37
        /*0002*/ 	.short	(.L_9 - .L_8)
.L_8:
        /*0004*/ 	.word	0x0000007c


	//----- nvinfo : EIATTR_KPARAM_INFO
	.align		4
.L_9:
        /*0008*/ 	.byte	0x04, 0x17
        /*000a*/ 	.short	(.L_11 - .L_10)
.L_10:
        /*000c*/ 	.word	0x00000000
        /*0010*/ 	.short	0x0003
        /*0012*/ 	.short	0x0018
        /*0014*/ 	.byte	0x00, 0xf0, 0x11, 0x00


	//----- nvinfo : EIATTR_KPARAM_INFO
	.align		4
.L_11:
        /*0018*/ 	.byte	0x04, 0x17
        /*001a*/ 	.short	(.L_13 - .L_12)
.L_12:
        /*001c*/ 	.word	0x00000000
        /*0020*/ 	.short	0x0002
        /*0022*/ 	.short	0x0010
        /*0024*/ 	.byte	0x00, 0xf4, 0x21, 0x00


	//----- nvinfo : EIATTR_KPARAM_INFO
	.align		4
.L_13:
        /*0028*/ 	.byte	0x04, 0x17
        /*002a*/ 	.short	(.L_15 - .L_14)
.L_14:
        /*002c*/ 	.word	0x00000000
        /*0030*/ 	.short	0x0001
        /*0032*/ 	.short	0x0008
        /*0034*/ 	.byte	0x00, 0xf4, 0x21, 0x00


	//----- nvinfo : EIATTR_KPARAM_INFO
	.align		4
.L_15:
        /*0038*/ 	.byte	0x04, 0x17
        /*003a*/ 	.short	(.L_17 - .L_16)
.L_16:
        /*003c*/ 	.word	0x00000000
        /*0040*/ 	.short	0x0000
        /*0042*/ 	.short	0x0000
        /*0044*/ 	.byte	0x00, 0xf4, 0x21, 0x00


	//----- nvinfo : EIATTR_SPARSE_MMA_MASK
	.align		4
.L_17:
        /*0048*/ 	.byte	0x03, 0x50
        /*004a*/ 	.short	0x0000


	//----- nvinfo : EIATTR_MAXREG_COUNT
	.align		4
        /*004c*/ 	.byte	0x03, 0x1b
        /*004e*/ 	.short	0x00ff


	//----- nvinfo : EIATTR_EXIT_INSTR_OFFSETS
	.align		4
        /*0050*/ 	.byte	0x04, 0x1c
        /*0052*/ 	.short	(.L_19 - .L_18)


	//   ....[0]....
.L_18:
        /*0054*/ 	.word	0x00000220


	//----- nvinfo : EIATTR_REQNTID
	.align		4
.L_19:
        /*0058*/ 	.byte	0x04, 0x10
        /*005a*/ 	.short	(.L_21 - .L_20)
.L_20:
        /*005c*/ 	.word	0x00000100
        /*0060*/ 	.word	0x00000001
        /*0064*/ 	.word	0x00000001


	//----- nvinfo : EIATTR_CBANK_PARAM_SIZE
	.align		4
.L_21:
        /*0068*/ 	.byte	0x03, 0x19
        /*006a*/ 	.short	0x001c


	//----- nvinfo : EIATTR_PARAM_CBANK
	.align		4
        /*006c*/ 	.byte	0x04, 0x0a
        /*006e*/ 	.short	(.L_23 - .L_22)
	.align		4
.L_22:
        /*0070*/ 	.word	index@(.nv.constant0.triton_poi_fused_convolution_leaky_relu_4)
        /*0074*/ 	.short	0x0210
        /*0076*/ 	.short	0x001c


	//----- nvinfo : EIATTR_SW_WAR
	.align		4
.L_23:
        /*0078*/ 	.byte	0x04, 0x36
        /*007a*/ 	.short	(.L_25 - .L_24)
.L_24:
        /*007c*/ 	.word	0x00000008
.L_25:


//--------------------- .nv.callgraph             --------------------------
	.section	.nv.callgraph,"",@"SHT_CUDA_CALLGRAPH"
	.align	4
	.sectionentsize	8
	.align		4
        /*0000*/ 	.word	0x00000000
	.align		4
        /*0004*/ 	.word	0xffffffff
	.align		4
        /*0008*/ 	.word	0x00000000
	.align		4
        /*000c*/ 	.word	0xfffffffe
	.align		4
        /*0010*/ 	.word	0x00000000
	.align		4
        /*0014*/ 	.word	0xfffffffd
	.align		4
        /*0018*/ 	.word	0x00000000
	.align		4
        /*001c*/ 	.word	0xfffffffc


//--------------------- .text.triton_poi_fused_convolution_leaky_relu_4 --------------------------
	.section	.text.triton_poi_fused_convolution_leaky_relu_4,"ax",@progbits
	.align	128
        .global         triton_poi_fused_convolution_leaky_relu_4
        .type           triton_poi_fused_convolution_leaky_relu_4,@function
        .size           triton_poi_fused_convolution_leaky_relu_4,(.L_x_1 - triton_poi_fused_convolution_leaky_relu_4)
        .other          triton_poi_fused_convolution_leaky_relu_4,@"STO_CUDA_ENTRY STV_DEFAULT"
triton_poi_fused_convolution_leaky_relu_4:
.text.triton_poi_fused_convolution_leaky_relu_4:
[----:B------:R-:W-:Y:S01]  /*0000*/  LDC R1, c[0x0][0x28] ;  /* 0x00000a00ff017b82 */ /* 0x000fe20000000800 */
[----:B------:R-:W1:Y:S07]  /*0010*/  S2R R0, SR_TID.X ;  /* 0x0000000000007919 */ /* 0x000e6e0000002100 */
[----:B------:R-:W2:Y:S01]  /*0020*/  LDC.64 R4, c[0x0][0x218] ;  /* 0x00008600ff047b82 */ /* 0x000ea20000000a00 */
[----:B------:R-:W-:Y:S01]  /*0030*/  ULDC.64 UR4, c[0x0][0x208] ;  /* 0x0000820000047ab9 */ /* 0x000fe20000000a00 */
[----:B------:R-:W-:Y:S01]  /*0040*/  ULDC.64 UR6, c[0x0][0x220] ;  /* 0x0000880000067ab9 */ /* 0x000fe20000000a00 */
[----:B------:R-:W3:Y:S05]  /*0050*/  S2R R7, SR_CTAID.X ;  /* 0x0000000000077919 */ /* 0x000eea0000002500 */
[----:B------:R-:W4:Y:S01]  /*0060*/  LDC.64 R2, c[0x0][0x210] ;  /* 0x00008400ff027b82 */ /* 0x000f220000000a00 */
[----:B-1----:R-:W-:Y:S01]  /*0070*/  IMAD.SHL.U32 R0, R0, 0x2, RZ ;  /* 0x0000000200007824 */ /* 0x002fe200078e00ff */
[----:B---3--:R-:W-:-:S04]  /*0080*/  SHF.R.S32.HI R6, RZ, 0x16, R7 ;  /* 0x00000016ff067819 */ /* 0x008fc80000011407 */
[----:B------:R-:W-:Y:S02]  /*0090*/  LOP3.LUT R0, R0, 0x1fe, RZ, 0xc0, !PT ;  /* 0x000001fe00007812 */ /* 0x000fe400078ec0ff */
[----:B------:R-:W-:-:S03]  /*00a0*/  SGXT R6, R6, 0x1 ;  /* 0x000000010606781a */ /* 0x000fc60000000200 */
[----:B------:R-:W-:-:S04]  /*00b0*/  IMAD R7, R7, 0x200, R0 ;  /* 0x0000020007077824 */ /* 0x000fc800078e0200 */
[----:B----4-:R-:W-:Y:S01]  /*00c0*/  IMAD.WIDE R2, R7, 0x4, R2 ;  /* 0x0000000407027825 */ /* 0x010fe200078e0202 */
[----:B------:R-:W-:-:S04]  /*00d0*/  LEA.HI R6, R6, R7, RZ, 0x8 ;  /* 0x0000000706067211 */ /* 0x000fc800078f40ff */
[----:B------:R-:W-:-:S04]  /*00e0*/  SHF.R.S32.HI R6, RZ, 0x8, R6 ;  /* 0x00000008ff067819 */ /* 0x000fc80000011406 */
[----:B------:R-:W-:-:S04]  /*00f0*/  LEA.HI R0, R6, R6, RZ, 0x7 ;  /* 0x0000000606007211 */ /* 0x000fc800078f38ff */
[----:B------:R-:W-:-:S05]  /*0100*/  LOP3.LUT R9, R0, 0xffffff80, RZ, 0xc0, !PT ;  /* 0xffffff8000097812 */ /* 0x000fca00078ec0ff */
[----:B------:R-:W-:-:S04]  /*0110*/  IMAD.IADD R9, R6, 0x1, -R9 ;  /* 0x0000000106097824 */ /* 0x000fc800078e0a09 */
[----:B--2---:R-:W-:Y:S02]  /*0120*/  IMAD.WIDE R4, R9, 0x4, R4 ;  /* 0x0000000409047825 */ /* 0x004fe400078e0204 */
[----:B------:R-:W2:Y:S04]  /*0130*/  LDG.E.64 R8, desc[UR4][R2.64] ;  /* 0x0000000402087981 */ /* 0x000ea8000c1e1b00 */
[----:B------:R-:W2:Y:S01]  /*0140*/  LDG.E.EL R4, desc[UR4][R4.64] ;  /* 0x0000000404047981 */ /* 0x000ea2000c2e1900 */
[----:B------:R-:W-:-:S04]  /*0150*/  IADD3 R6, P2, R7, UR6, RZ ;  /* 0x0000000607067c10 */ /* 0x000fc8000ff5e0ff */
[----:B------:R-:W-:Y:S02]  /*0160*/  LEA.HI.X.SX32 R7, R7, UR7, 0x1, P2 ;  /* 0x0000000707077c11 */ /* 0x000fe400090f0eff */
[CC--:B--2---:R-:W-:Y:S01]  /*0170*/  FSETP.GT.AND P0, PT, R9.reuse, -R4.reuse, PT ;  /* 0x800000040900720b */ /* 0x0c4fe20003f04000 */
[--C-:B------:R-:W-:Y:S01]  /*0180*/  FADD R9, R9, R4.reuse ;  /* 0x0000000409097221 */ /* 0x100fe20000000000 */
[C---:B------:R-:W-:Y:S01]  /*0190*/  FSETP.GT.AND P1, PT, R8.reuse, -R4, PT ;  /* 0x800000040800720b */ /* 0x040fe20003f24000 */
[----:B------:R-:W-:Y:S01]  /*01a0*/  FADD R8, R8, R4 ;  /* 0x0000000408087221 */ /* 0x000fe20000000000 */
[----:B------:R-:W-:Y:S02]  /*01b0*/  SEL R11, RZ, 0x100, !P0 ;  /* 0x00000100ff0b7807 */ /* 0x000fe40004000000 */
[----:B------:R-:W-:-:S05]  /*01c0*/  SEL R0, RZ, 0x1, !P1 ;  /* 0x00000001ff007807 */ /* 0x000fca0004800000 */
[----:B------:R-:W-:Y:S02]  /*01d0*/  IMAD.IADD R11, R0, 0x1, R11 ;  /* 0x00000001000b7824 */ /* 0x000fe400078e020b */
[----:B------:R-:W-:Y:S02]  /*01e0*/  @!P0 FMUL R9, R9, 0.10000000149011611938 ;  /* 0x3dcccccd09098820 */ /* 0x000fe40000400000 */
[----:B------:R-:W-:Y:S01]  /*01f0*/  @!P1 FMUL R8, R8, 0.10000000149011611938 ;  /* 0x3dcccccd08089820 */ /* 0x000fe20000400000 */
[----:B------:R-:W-:Y:S04]  /*0200*/  STG.E.U16 desc[UR4][R6.64], R11 ;  /* 0x0000000b06007986 */ /* 0x000fe8000c101504 */
[----:B------:R-:W-:Y:S01]  /*0210*/  STG.E.64 desc[UR4][R2.64], R8 ;  /* 0x0000000802007986 */ /* 0x000fe2000c101b04 */
[----:B------:R-:W-:Y:S05]  /*0220*/  EXIT ;  /* 0x000000000000794d */ /* 0x000fea0003800000 */
.L_x_0:
[----:B------:R-:W-:-:S00]  /*0230*/  BRA `(.L_x_0) ;  /* 0xfffffffc00fc7947 */ /* 0x000fc0000383ffff */
[----:B------:R-:W-:-:S00]  /*0240*/  NOP ;  /* 0x0000000000007918 */ /* 0x000fc00000000000 */
        /* <DEDUP_REMOVED lines=11> */
.L_x_1:


//--------------------- .nv.constant0.triton_poi_fused_convolution_leaky_relu_4 --------------------------
	.section	.nv.constant0.triton_poi_fused_convolution_leaky_relu_4,"a",@progbits
	.sectionflags	@""
	.align	4
.nv.constant0.triton_poi_fused_convolution_leaky_relu_4:
	.zero		556
